//
// Generated by NVIDIA NVVM Compiler
//
// Compiler Build ID: CL-36424714
// Cuda compilation tools, release 13.0, V13.0.88
// Based on NVVM 20.0.0
//

.version 9.0
.target sm_100
.address_size 64

	// .globl	_Z18transposeMatrixGPUPfS_ii

.visible .entry _Z18transposeMatrixGPUPfS_ii(
	.param .u64 .ptr .align 1 _Z18transposeMatrixGPUPfS_ii_param_0,
	.param .u64 .ptr .align 1 _Z18transposeMatrixGPUPfS_ii_param_1,
	.param .u32 _Z18transposeMatrixGPUPfS_ii_param_2,
	.param .u32 _Z18transposeMatrixGPUPfS_ii_param_3
)
{
	.reg .pred 	%p<4>;
	.reg .b32 	%r<15>;
	.reg .b32 	%f<2>;
	.reg .b64 	%rd<9>;

	ld.param.u64 	%rd1, [_Z18transposeMatrixGPUPfS_ii_param_0];
	ld.param.u64 	%rd2, [_Z18transposeMatrixGPUPfS_ii_param_1];
	ld.param.u32 	%r3, [_Z18transposeMatrixGPUPfS_ii_param_2];
	ld.param.u32 	%r5, [_Z18transposeMatrixGPUPfS_ii_param_3];
	mov.u32 	%r6, %tid.x;
	mov.u32 	%r7, %ctaid.x;
	mov.u32 	%r8, %ntid.x;
	mad.lo.s32 	%r1, %r7, %r8, %r6;
	mov.u32 	%r9, %tid.y;
	mov.u32 	%r10, %ctaid.y;
	mov.u32 	%r11, %ntid.y;
	mad.lo.s32 	%r12, %r10, %r11, %r9;
	setp.ge.u32 	%p1, %r1, %r3;
	setp.ge.u32 	%p2, %r12, %r5;
	or.pred  	%p3, %p1, %p2;
	@%p3 bra 	$L__BB0_2;
	cvta.to.global.u64 	%rd3, %rd1;
	cvta.to.global.u64 	%rd4, %rd2;
	mad.lo.s32 	%r13, %r3, %r12, %r1;
	mad.lo.s32 	%r14, %r5, %r1, %r12;
	mul.wide.u32 	%rd5, %r13, 4;
	add.s64 	%rd6, %rd3, %rd5;
	ld.global.f32 	%f1, [%rd6];
	mul.wide.u32 	%rd7, %r14, 4;
	add.s64 	%rd8, %rd4, %rd7;
	st.global.f32 	[%rd8], %f1;
$L__BB0_2:
	ret;

}


// ===== COMPILED SASS (sm_100) =====

	.target	sm_100

	.elftype	@"ET_EXEC"


//--------------------- .note.nv.tkinfo           --------------------------
	.section	.note.nv.tkinfo,"",@"SHT_NOTE"
	.sectionflags	@"SHF_NOTE_NV_TKINFO"
	.tkinfo
        /*0018*/ 	.word	0x00000002
        /*0030*/ 	.string	""
        /*0030*/ 	.string	"ptxas"
        /*0030*/ 	.string	"Cuda compilation tools, release 13.0, V13.0.88"
        /*0030*/ 	.string	"Build cuda_13.0.r13.0/compiler.36424714_0"
        /*0030*/ 	.string	"-arch sm_100 -m 64 "



//--------------------- .note.nv.cuinfo           --------------------------
	.section	.note.nv.cuinfo,"",@"SHT_NOTE"
	.sectionflags	@"SHF_NOTE_NV_CUINFO"
        /*0018*/ 	.short	0x0002
        /*001a*/ 	.short	0x0064
        /*001c*/ 	.short	0x0082
	.zero		2


//--------------------- .nv.info                  --------------------------
	.section	.nv.info,"",@"SHT_CUDA_INFO"
	.align	4


	//----- nvinfo : EIATTR_REGCOUNT
	.align		4
        /*0000*/ 	.byte	0x04, 0x2f
        /*0002*/ 	.short	(.L_1 - .L_0)
	.align		4
.L_0:
        /*0004*/ 	.word	index@(_Z18transposeMatrixGPUPfS_ii)
        /*0008*/ 	.word	0x0000000a


	//----- nvinfo : EIATTR_FRAME_SIZE
	.align		4
.L_1:
        /*000c*/ 	.byte	0x04, 0x11
        /*000e*/ 	.short	(.L_3 - .L_2)
	.align		4
.L_2:
        /*0010*/ 	.word	index@(_Z18transposeMatrixGPUPfS_ii)
        /*0014*/ 	.word	0x00000000


	//----- nvinfo : EIATTR_MIN_STACK_SIZE
	.align		4
.L_3:
        /*0018*/ 	.byte	0x04, 0x12
        /*001a*/ 	.short	(.L_5 - .L_4)
	.align		4
.L_4:
        /*001c*/ 	.word	index@(_Z18transposeMatrixGPUPfS_ii)
        /*0020*/ 	.word	0x00000000
.L_5:


//--------------------- .nv.compat                --------------------------
	.section	.nv.compat,"",@"SHT_CUDA_COMPAT_INFO"
	.align	4
        /*0000*/ 	.byte	0x02, 0x09, 0x00, 0x00, 0x02, 0x02, 0x01, 0x00, 0x02, 0x05, 0x05, 0x00, 0x03, 0x07, 0x01, 0x01
        /*0010*/ 	.byte	0x02, 0x03, 0x00, 0x00, 0x02, 0x06, 0x01, 0x00, 0x04, 0x0b, 0x08, 0x00, 0x09, 0x00, 0x00, 0x00
        /*0020*/ 	.byte	0x00, 0x00, 0x00, 0x00


//--------------------- .nv.info._Z18transposeMatrixGPUPfS_ii --------------------------
	.section	.nv.info._Z18transposeMatrixGPUPfS_ii,"",@"SHT_CUDA_INFO"
	.sectionflags	@""
	.align	4


	//----- nvinfo : EIATTR_CUDA_API_VERSION
	.align		4
        /*0000*/ 	.byte	0x04, 0x37
        /*0002*/ 	.short	(.L_7 - .L_6)
.L_6:
        /*0004*/ 	.word	0x00000082


	//----- nvinfo : EIATTR_KPARAM_INFO
	.align		4
.L_7:
        /*0008*/ 	.byte	0x04, 0x17
        /*000a*/ 	.short	(.L_9 - .L_8)
.L_8:
        /*000c*/ 	.word	0x00000000
        /*0010*/ 	.short	0x0003
        /*0012*/ 	.short	0x0014
        /*0014*/ 	.byte	0x00, 0xf0, 0x11, 0x00


	//----- nvinfo : EIATTR_KPARAM_INFO
	.align		4
.L_9:
        /*0018*/ 	.byte	0x04, 0x17
        /*001a*/ 	.short	(.L_11 - .L_10)
.L_10:
        /*001c*/ 	.word	0x00000000
        /*0020*/ 	.short	0x0002
        /*0022*/ 	.short	0x0010
        /*0024*/ 	.byte	0x00, 0xf0, 0x11, 0x00


	//----- nvinfo : EIATTR_KPARAM_INFO
	.align		4
.L_11:
        /*0028*/ 	.byte	0x04, 0x17
        /*002a*/ 	.short	(.L_13 - .L_12)
.L_12:
        /*002c*/ 	.word	0x00000000
        /*0030*/ 	.short	0x0001
        /*0032*/ 	.short	0x0008
        /*0034*/ 	.byte	0x00, 0xf5, 0x21, 0x00


	//----- nvinfo : EIATTR_KPARAM_INFO
	.align		4
.L_13:
        /*0038*/ 	.byte	0x04, 0x17
        /*003a*/ 	.short	(.L_15 - .L_14)
.L_14:
        /*003c*/ 	.word	0x00000000
        /*0040*/ 	.short	0x0000
        /*0042*/ 	.short	0x0000
        /*0044*/ 	.byte	0x00, 0xf5, 0x21, 0x00


	//----- nvinfo : EIATTR_SPARSE_MMA_MASK
	.align		4
.L_15:
        /*0048*/ 	.byte	0x03, 0x50
        /*004a*/ 	.short	0x0000


	//----- nvinfo : EIATTR_MAXREG_COUNT
	.align		4
        /*004c*/ 	.byte	0x03, 0x1b
        /*004e*/ 	.short	0x00ff


	//----- nvinfo : EIATTR_MERCURY_ISA_VERSION
	.align		4
        /*0050*/ 	.byte	0x03, 0x5f
        /*0052*/ 	.short	0x0101


	//----- nvinfo : EIATTR_VRC_CTA_INIT_COUNT
	.align		4
        /*0054*/ 	.byte	0x02, 0x4a
	.zero		1
	.zero		1


	//----- nvinfo : EIATTR_EXIT_INSTR_OFFSETS
	.align		4
        /*0058*/ 	.byte	0x04, 0x1c
        /*005a*/ 	.short	(.L_17 - .L_16)


	//   ....[0]....
.L_16:
        /*005c*/ 	.word	0x000000c0


	//   ....[1]....
        /*0060*/ 	.word	0x00000160


	//----- nvinfo : EIATTR_CBANK_PARAM_SIZE
	.align		4
.L_17:
        /*0064*/ 	.byte	0x03, 0x19
        /*0066*/ 	.short	0x0018


	//----- nvinfo : EIATTR_PARAM_CBANK
	.align		4
        /*0068*/ 	.byte	0x04, 0x0a
        /*006a*/ 	.short	(.L_19 - .L_18)
	.align		4
.L_18:
        /*006c*/ 	.word	index@(.nv.constant0._Z18transposeMatrixGPUPfS_ii)
        /*0070*/ 	.short	0x0380
        /*0072*/ 	.short	0x0018


	//----- nvinfo : EIATTR_SW_WAR
	.align		4
.L_19:
        /*0074*/ 	.byte	0x04, 0x36
        /*0076*/ 	.short	(.L_21 - .L_20)
.L_20:
        /*0078*/ 	.word	0x00000008
.L_21:


//--------------------- .nv.callgraph             --------------------------
	.section	.nv.callgraph,"",@"SHT_CUDA_CALLGRAPH"
	.align	4
	.sectionentsize	8
	.align		4
        /*0000*/ 	.word	0x00000000
	.align		4
        /*0004*/ 	.word	0xffffffff
	.align		4
        /*0008*/ 	.word	0x00000000
	.align		4
        /*000c*/ 	.word	0xfffffffe
	.align		4
        /*0010*/ 	.word	0x00000000
	.align		4
        /*0014*/ 	.word	0xfffffffd
	.align		4
        /*0018*/ 	.word	0x00000000
	.align		4
        /*001c*/ 	.word	0xfffffffc


//--------------------- .text._Z18transposeMatrixGPUPfS_ii --------------------------
	.section	.text._Z18transposeMatrixGPUPfS_ii,"ax",@progbits
	.align	128
        .global         _Z18transposeMatrixGPUPfS_ii
        .type           _Z18transposeMatrixGPUPfS_ii,@function
        .size           _Z18transposeMatrixGPUPfS_ii,(.L_x_1 - _Z18transposeMatrixGPUPfS_ii)
        .other          _Z18transposeMatrixGPUPfS_ii,@"STO_CUDA_ENTRY STV_DEFAULT"
_Z18transposeMatrixGPUPfS_ii:
.text._Z18transposeMatrixGPUPfS_ii:
[----:B------:R-:W-:Y:S01]  /*0000*/  LDC R1, c[0x0][0x37c] ;  /* 0x0000df00ff017b82 */ /* 0x000fe20000000800 */
[----:B------:R-:W0:Y:S07]  /*0010*/  S2R R7, SR_TID.Y ;  /* 0x0000000000077919 */ /* 0x000e2e0000002200 */
[----:B------:R-:W1:Y:S01]  /*0020*/  LDC R3, c[0x0][0x360] ;  /* 0x0000d800ff037b82 */ /* 0x000e620000000800 */
[----:B------:R-:W2:Y:S01]  /*0030*/  LDCU.64 UR6, c[0x0][0x390] ;  /* 0x00007200ff0677ac */ /* 0x000ea20008000a00 */
[----:B------:R-:W1:Y:S06]  /*0040*/  S2R R0, SR_TID.X ;  /* 0x0000000000007919 */ /* 0x000e6c0000002100 */
[----:B------:R-:W0:Y:S08]  /*0050*/  S2UR UR5, SR_CTAID.Y ;  /* 0x00000000000579c3 */ /* 0x000e300000002600 */
[----:B------:R-:W0:Y:S08]  /*0060*/  LDC R2, c[0x0][0x364] ;  /* 0x0000d900ff027b82 */ /* 0x000e300000000800 */
[----:B------:R-:W1:Y:S01]  /*0070*/  S2UR UR4, SR_CTAID.X ;  /* 0x00000000000479c3 */ /* 0x000e620000002500 */
[----:B0-----:R-:W-:-:S05]  /*0080*/  IMAD R7, R2, UR5, R7 ;  /* 0x0000000502077c24 */ /* 0x001fca000f8e0207 */
[----:B--2---:R-:W-:Y:S01]  /*0090*/  ISETP.GE.U32.AND P0, PT, R7, UR7, PT ;  /* 0x0000000707007c0c */ /* 0x004fe2000bf06070 */
[----:B-1----:R-:W-:-:S05]  /*00a0*/  IMAD R0, R3, UR4, R0 ;  /* 0x0000000403007c24 */ /* 0x002fca000f8e0200 */
[----:B------:R-:W-:-:S13]  /*00b0*/  ISETP.GE.U32.OR P0, PT, R0, UR6, P0 ;  /* 0x0000000600007c0c */ /* 0x000fda0008706470 */
[----:B------:R-:W-:Y:S05]  /*00c0*/  @P0 EXIT ;  /* 0x000000000000094d */ /* 0x000fea0003800000 */
[----:B------:R-:W0:Y:S01]  /*00d0*/  LDC.64 R2, c[0x0][0x380] ;  /* 0x0000e000ff027b82 */ /* 0x000e220000000a00 */
[----:B------:R-:W1:Y:S01]  /*00e0*/  LDCU.64 UR4, c[0x0][0x358] ;  /* 0x00006b00ff0477ac */ /* 0x000e620008000a00 */
[----:B------:R-:W-:-:S04]  /*00f0*/  IMAD R5, R7, UR6, R0 ;  /* 0x0000000607057c24 */ /* 0x000fc8000f8e0200 */
[----:B0-----:R-:W-:Y:S02]  /*0100*/  IMAD.WIDE.U32 R2, R5, 0x4, R2 ;  /* 0x0000000405027825 */ /* 0x001fe400078e0002 */
[----:B------:R-:W0:Y:S04]  /*0110*/  LDC.64 R4, c[0x0][0x388] ;  /* 0x0000e200ff047b82 */ /* 0x000e280000000a00 */
[----:B-1----:R-:W2:Y:S01]  /*0120*/  LDG.E R3, desc[UR4][R2.64] ;  /* 0x0000000402037981 */ /* 0x002ea2000c1e1900 */
[----:B------:R-:W-:-:S04]  /*0130*/  IMAD R7, R0, UR7, R7 ;  /* 0x0000000700077c24 */ /* 0x000fc8000f8e0207 */
[----:B0-----:R-:W-:-:S05]  /*0140*/  IMAD.WIDE.U32 R4, R7, 0x4, R4 ;  /* 0x0000000407047825 */ /* 0x001fca00078e0004 */
[----:B--2---:R-:W-:Y:S01]  /*0150*/  STG.E desc[UR4][R4.64], R3 ;  /* 0x0000000304007986 */ /* 0x004fe2000c101904 */
[----:B------:R-:W-:Y:S05]  /*0160*/  EXIT ;  /* 0x000000000000794d */ /* 0x000fea0003800000 */
.L_x_0:
[----:B------:R-:W-:-:S00]  /*0170*/  BRA `(.L_x_0) ;  /* 0xfffffffc00fc7947 */ /* 0x000fc0000383ffff */
[----:B------:R-:W-:-:S00]  /*0180*/  NOP ;  /* 0x0000000000007918 */ /* 0x000fc00000000000 */
[----:B------:R-:W-:-:S00]  /*0190*/  NOP ;  /* 0x0000000000007918 */ /* 0x000fc00000000000 */
[----:B------:R-:W-:-:S00]  /*01a0*/  NOP ;  /* 0x0000000000007918 */ /* 0x000fc00000000000 */
[----:B------:R-:W-:-:S00]  /*01b0*/  NOP ;  /* 0x0000000000007918 */ /* 0x000fc00000000000 */
[----:B------:R-:W-:-:S00]  /*01c0*/  NOP ;  /* 0x0000000000007918 */ /* 0x000fc00000000000 */
[----:B------:R-:W-:-:S00]  /*01d0*/  NOP ;  /* 0x0000000000007918 */ /* 0x000fc00000000000 */
[----:B------:R-:W-:-:S00]  /*01e0*/  NOP ;  /* 0x0000000000007918 */ /* 0x000fc00000000000 */
[----:B------:R-:W-:-:S00]  /*01f0*/  NOP ;  /* 0x0000000000007918 */ /* 0x000fc00000000000 */
.L_x_1:


//--------------------- .nv.shared.reserved.0     --------------------------
	.section	.nv.shared.reserved.0,"aw",@nobits
	.weak		__nv_reservedSMEM_offset_0_alias
	.size		__nv_reservedSMEM_offset_0_alias, 0, 64
	.other		__nv_reservedSMEM_offset_0_alias,@"STO_CUDA_RESERVED_SHARED STV_DEFAULT"
__nv_reservedSMEM_offset_0_alias:
	.zero		0
	.zero		64


//--------------------- .nv.constant0._Z18transposeMatrixGPUPfS_ii --------------------------
	.section	.nv.constant0._Z18transposeMatrixGPUPfS_ii,"a",@progbits
	.sectionflags	@""
	.align	4
.nv.constant0._Z18transposeMatrixGPUPfS_ii:
	.zero		920


//--------------------- SYMBOLS --------------------------

	.type		.nv.reservedSmem.offset0,@object
	.size		.nv.reservedSmem.offset0,0x4
